//
// Generated by NVIDIA NVVM Compiler
//
// Compiler Build ID: CL-36424714
// Cuda compilation tools, release 13.0, V13.0.88
// Based on NVVM 20.0.0
//

.version 9.0
.target sm_100
.address_size 64

	// .globl	_Z9initArrayPii

.visible .entry _Z9initArrayPii(
	.param .u64 .ptr .align 1 _Z9initArrayPii_param_0,
	.param .u32 _Z9initArrayPii_param_1
)
{
	.reg .pred 	%p<2>;
	.reg .b32 	%r<6>;
	.reg .b64 	%rd<5>;

	ld.param.u64 	%rd1, [_Z9initArrayPii_param_0];
	ld.param.u32 	%r2, [_Z9initArrayPii_param_1];
	mov.u32 	%r3, %ctaid.x;
	mov.u32 	%r4, %ntid.x;
	mov.u32 	%r5, %tid.x;
	mad.lo.s32 	%r1, %r3, %r4, %r5;
	setp.ge.s32 	%p1, %r1, %r2;
	@%p1 bra 	$L__BB0_2;
	cvta.to.global.u64 	%rd2, %rd1;
	mul.wide.s32 	%rd3, %r1, 4;
	add.s64 	%rd4, %rd2, %rd3;
	st.global.u32 	[%rd4], %r1;
$L__BB0_2:
	ret;

}


// ===== COMPILED SASS (sm_100) =====

	.target	sm_100

	.elftype	@"ET_EXEC"


//--------------------- .note.nv.tkinfo           --------------------------
	.section	.note.nv.tkinfo,"",@"SHT_NOTE"
	.sectionflags	@"SHF_NOTE_NV_TKINFO"
	.tkinfo
        /*0018*/ 	.word	0x00000002
        /*0030*/ 	.string	""
        /*0030*/ 	.string	"ptxas"
        /*0030*/ 	.string	"Cuda compilation tools, release 13.0, V13.0.88"
        /*0030*/ 	.string	"Build cuda_13.0.r13.0/compiler.36424714_0"
        /*0030*/ 	.string	"-arch sm_100 -m 64 "



//--------------------- .note.nv.cuinfo           --------------------------
	.section	.note.nv.cuinfo,"",@"SHT_NOTE"
	.sectionflags	@"SHF_NOTE_NV_CUINFO"
        /*0018*/ 	.short	0x0002
        /*001a*/ 	.short	0x0064
        /*001c*/ 	.short	0x0082
	.zero		2


//--------------------- .nv.info                  --------------------------
	.section	.nv.info,"",@"SHT_CUDA_INFO"
	.align	4


	//----- nvinfo : EIATTR_REGCOUNT
	.align		4
        /*0000*/ 	.byte	0x04, 0x2f
        /*0002*/ 	.short	(.L_1 - .L_0)
	.align		4
.L_0:
        /*0004*/ 	.word	index@(_Z9initArrayPii)
        /*0008*/ 	.word	0x00000008


	//----- nvinfo : EIATTR_FRAME_SIZE
	.align		4
.L_1:
        /*000c*/ 	.byte	0x04, 0x11
        /*000e*/ 	.short	(.L_3 - .L_2)
	.align		4
.L_2:
        /*0010*/ 	.word	index@(_Z9initArrayPii)
        /*0014*/ 	.word	0x00000000


	//----- nvinfo : EIATTR_MIN_STACK_SIZE
	.align		4
.L_3:
        /*0018*/ 	.byte	0x04, 0x12
        /*001a*/ 	.short	(.L_5 - .L_4)
	.align		4
.L_4:
        /*001c*/ 	.word	index@(_Z9initArrayPii)
        /*0020*/ 	.word	0x00000000
.L_5:


//--------------------- .nv.compat                --------------------------
	.section	.nv.compat,"",@"SHT_CUDA_COMPAT_INFO"
	.align	4
        /*0000*/ 	.byte	0x02, 0x09, 0x00, 0x00, 0x02, 0x02, 0x01, 0x00, 0x02, 0x05, 0x05, 0x00, 0x03, 0x07, 0x01, 0x01
        /*0010*/ 	.byte	0x02, 0x03, 0x00, 0x00, 0x02, 0x06, 0x01, 0x00, 0x04, 0x0b, 0x08, 0x00, 0x09, 0x00, 0x00, 0x00
        /*0020*/ 	.byte	0x00, 0x00, 0x00, 0x00


//--------------------- .nv.info._Z9initArrayPii  --------------------------
	.section	.nv.info._Z9initArrayPii,"",@"SHT_CUDA_INFO"
	.sectionflags	@""
	.align	4


	//----- nvinfo : EIATTR_CUDA_API_VERSION
	.align		4
        /*0000*/ 	.byte	0x04, 0x37
        /*0002*/ 	.short	(.L_7 - .L_6)
.L_6:
        /*0004*/ 	.word	0x00000082


	//----- nvinfo : EIATTR_KPARAM_INFO
	.align		4
.L_7:
        /*0008*/ 	.byte	0x04, 0x17
        /*000a*/ 	.short	(.L_9 - .L_8)
.L_8:
        /*000c*/ 	.word	0x00000000
        /*0010*/ 	.short	0x0001
        /*0012*/ 	.short	0x0008
        /*0014*/ 	.byte	0x00, 0xf0, 0x11, 0x00


	//----- nvinfo : EIATTR_KPARAM_INFO
	.align		4
.L_9:
        /*0018*/ 	.byte	0x04, 0x17
        /*001a*/ 	.short	(.L_11 - .L_10)
.L_10:
        /*001c*/ 	.word	0x00000000
        /*0020*/ 	.short	0x0000
        /*0022*/ 	.short	0x0000
        /*0024*/ 	.byte	0x00, 0xf5, 0x21, 0x00


	//----- nvinfo : EIATTR_SPARSE_MMA_MASK
	.align		4
.L_11:
        /*0028*/ 	.byte	0x03, 0x50
        /*002a*/ 	.short	0x0000


	//----- nvinfo : EIATTR_MAXREG_COUNT
	.align		4
        /*002c*/ 	.byte	0x03, 0x1b
        /*002e*/ 	.short	0x00ff


	//----- nvinfo : EIATTR_MERCURY_ISA_VERSION
	.align		4
        /*0030*/ 	.byte	0x03, 0x5f
        /*0032*/ 	.short	0x0101


	//----- nvinfo : EIATTR_VRC_CTA_INIT_COUNT
	.align		4
        /*0034*/ 	.byte	0x02, 0x4a
	.zero		1
	.zero		1


	//----- nvinfo : EIATTR_EXIT_INSTR_OFFSETS
	.align		4
        /*0038*/ 	.byte	0x04, 0x1c
        /*003a*/ 	.short	(.L_13 - .L_12)


	//   ....[0]....
.L_12:
        /*003c*/ 	.word	0x00000070


	//   ....[1]....
        /*0040*/ 	.word	0x000000c0


	//----- nvinfo : EIATTR_CBANK_PARAM_SIZE
	.align		4
.L_13:
        /*0044*/ 	.byte	0x03, 0x19
        /*0046*/ 	.short	0x000c


	//----- nvinfo : EIATTR_PARAM_CBANK
	.align		4
        /*0048*/ 	.byte	0x04, 0x0a
        /*004a*/ 	.short	(.L_15 - .L_14)
	.align		4
.L_14:
        /*004c*/ 	.word	index@(.nv.constant0._Z9initArrayPii)
        /*0050*/ 	.short	0x0380
        /*0052*/ 	.short	0x000c


	//----- nvinfo : EIATTR_SW_WAR
	.align		4
.L_15:
        /*0054*/ 	.byte	0x04, 0x36
        /*0056*/ 	.short	(.L_17 - .L_16)
.L_16:
        /*0058*/ 	.word	0x00000008
.L_17:


//--------------------- .nv.callgraph             --------------------------
	.section	.nv.callgraph,"",@"SHT_CUDA_CALLGRAPH"
	.align	4
	.sectionentsize	8
	.align		4
        /*0000*/ 	.word	0x00000000
	.align		4
        /*0004*/ 	.word	0xffffffff
	.align		4
        /*0008*/ 	.word	0x00000000
	.align		4
        /*000c*/ 	.word	0xfffffffe
	.align		4
        /*0010*/ 	.word	0x00000000
	.align		4
        /*0014*/ 	.word	0xfffffffd
	.align		4
        /*0018*/ 	.word	0x00000000
	.align		4
        /*001c*/ 	.word	0xfffffffc


//--------------------- .text._Z9initArrayPii     --------------------------
	.section	.text._Z9initArrayPii,"ax",@progbits
	.align	128
        .global         _Z9initArrayPii
        .type           _Z9initArrayPii,@function
        .size           _Z9initArrayPii,(.L_x_1 - _Z9initArrayPii)
        .other          _Z9initArrayPii,@"STO_CUDA_ENTRY STV_DEFAULT"
_Z9initArrayPii:
.text._Z9initArrayPii:
[----:B------:R-:W-:Y:S01]  /*0000*/  LDC R1, c[0x0][0x37c] ;  /* 0x0000df00ff017b82 */ /* 0x000fe20000000800 */
[----:B------:R-:W0:Y:S07]  /*0010*/  S2R R0, SR_TID.X ;  /* 0x0000000000007919 */ /* 0x000e2e0000002100 */
[----:B------:R-:W0:Y:S01]  /*0020*/  S2UR UR4, SR_CTAID.X ;  /* 0x00000000000479c3 */ /* 0x000e220000002500 */
[----:B------:R-:W1:Y:S07]  /*0030*/  LDCU UR5, c[0x0][0x388] ;  /* 0x00007100ff0577ac */ /* 0x000e6e0008000800 */
[----:B------:R-:W0:Y:S02]  /*0040*/  LDC R5, c[0x0][0x360] ;  /* 0x0000d800ff057b82 */ /* 0x000e240000000800 */
[----:B0-----:R-:W-:-:S05]  /*0050*/  IMAD R5, R5, UR4, R0 ;  /* 0x0000000405057c24 */ /* 0x001fca000f8e0200 */
[----:B-1----:R-:W-:-:S13]  /*0060*/  ISETP.GE.AND P0, PT, R5, UR5, PT ;  /* 0x0000000505007c0c */ /* 0x002fda000bf06270 */
[----:B------:R-:W-:Y:S05]  /*0070*/  @P0 EXIT ;  /* 0x000000000000094d */ /* 0x000fea0003800000 */
[----:B------:R-:W0:Y:S01]  /*0080*/  LDC.64 R2, c[0x0][0x380] ;  /* 0x0000e000ff027b82 */ /* 0x000e220000000a00 */
[----:B------:R-:W1:Y:S01]  /*0090*/  LDCU.64 UR4, c[0x0][0x358] ;  /* 0x00006b00ff0477ac */ /* 0x000e620008000a00 */
[----:B0-----:R-:W-:-:S05]  /*00a0*/  IMAD.WIDE R2, R5, 0x4, R2 ;  /* 0x0000000405027825 */ /* 0x001fca00078e0202 */
[----:B-1----:R-:W-:Y:S01]  /*00b0*/  STG.E desc[UR4][R2.64], R5 ;  /* 0x0000000502007986 */ /* 0x002fe2000c101904 */
[----:B------:R-:W-:Y:S05]  /*00c0*/  EXIT ;  /* 0x000000000000794d */ /* 0x000fea0003800000 */
.L_x_0:
[----:B------:R-:W-:-:S00]  /*00d0*/  BRA `(.L_x_0) ;  /* 0xfffffffc00fc7947 */ /* 0x000fc0000383ffff */
[----:B------:R-:W-:-:S00]  /*00e0*/  NOP ;  /* 0x0000000000007918 */ /* 0x000fc00000000000 */
        /* <DEDUP_REMOVED lines=9> */
.L_x_1:


//--------------------- .nv.shared.reserved.0     --------------------------
	.section	.nv.shared.reserved.0,"aw",@nobits
	.weak		__nv_reservedSMEM_offset_0_alias
	.size		__nv_reservedSMEM_offset_0_alias, 0, 64
	.other		__nv_reservedSMEM_offset_0_alias,@"STO_CUDA_RESERVED_SHARED STV_DEFAULT"
__nv_reservedSMEM_offset_0_alias:
	.zero		0
	.zero		64


//--------------------- .nv.constant0._Z9initArrayPii --------------------------
	.section	.nv.constant0._Z9initArrayPii,"a",@progbits
	.sectionflags	@""
	.align	4
.nv.constant0._Z9initArrayPii:
	.zero		908


//--------------------- SYMBOLS --------------------------

	.type		.nv.reservedSmem.offset0,@object
	.size		.nv.reservedSmem.offset0,0x4
